	.headerflags	@"EF_CUDA_TEXMODE_UNIFIED EF_CUDA_64BIT_ADDRESS EF_CUDA_ACCELERATORS EF_CUDA_SM90 EF_CUDA_VIRTUAL_SM(EF_CUDA_SM90)"
	.elftype	@"ET_EXEC"


//--------------------- .nv.info                  --------------------------
	.section	.nv.info,"",@"SHT_CUDA_INFO"
	.align	4


	//----- nvinfo : EIATTR_REGCOUNT
	.align		4
        /*0000*/ 	.byte	0x04, 0x2f
        /*0002*/ 	.short	(.L_1 - .L_0)
	.align		4
.L_0:
        /*0004*/ 	.word	index@(triton_poi_fused_cat_23)
        /*0008*/ 	.word	0x00000014


	//----- nvinfo : EIATTR_MIN_STACK_SIZE
	.align		4
.L_1:
        /*000c*/ 	.byte	0x04, 0x12
        /*000e*/ 	.short	(.L_3 - .L_2)
	.align		4
.L_2:
        /*0010*/ 	.word	index@(triton_poi_fused_cat_23)
        /*0014*/ 	.word	0x00000000


	//----- nvinfo : EIATTR_FRAME_SIZE
	.align		4
.L_3:
        /*0018*/ 	.byte	0x04, 0x11
        /*001a*/ 	.short	(.L_5 - .L_4)
	.align		4
.L_4:
        /*001c*/ 	.word	index@(triton_poi_fused_cat_23)
        /*0020*/ 	.word	0x00000000


	//----- nvinfo : EIATTR_MIN_STACK_SIZE
	.align		4
.L_5:
        /*0024*/ 	.byte	0x04, 0x12
        /*0026*/ 	.short	(.L_7 - .L_6)
	.align		4
.L_6:
        /*0028*/ 	.word	index@(triton_poi_fused_cat_23)
        /*002c*/ 	.word	0x00000000
.L_7:


//--------------------- .nv.info.triton_poi_fused_cat_23 --------------------------
	.section	.nv.info.triton_poi_fused_cat_23,"",@"SHT_CUDA_INFO"
	.sectionflags	@""
	.align	4


	//----- nvinfo : EIATTR_CUDA_API_VERSION
	.align		4
        /*0000*/ 	.byte	0x04, 0x37
        /*0002*/ 	.short	(.L_9 - .L_8)
.L_8:
        /*0004*/ 	.word	0x0000007c


	//----- nvinfo : EIATTR_KPARAM_INFO
	.align		4
.L_9:
        /*0008*/ 	.byte	0x04, 0x17
        /*000a*/ 	.short	(.L_11 - .L_10)
.L_10:
        /*000c*/ 	.word	0x00000000
        /*0010*/ 	.short	0x0004
        /*0012*/ 	.short	0x0020
        /*0014*/ 	.byte	0x00, 0xf0, 0x11, 0x00


	//----- nvinfo : EIATTR_KPARAM_INFO
	.align		4
.L_11:
        /*0018*/ 	.byte	0x04, 0x17
        /*001a*/ 	.short	(.L_13 - .L_12)
.L_12:
        /*001c*/ 	.word	0x00000000
        /*0020*/ 	.short	0x0003
        /*0022*/ 	.short	0x0018
        /*0024*/ 	.byte	0x00, 0xf4, 0x21, 0x00


	//----- nvinfo : EIATTR_KPARAM_INFO
	.align		4
.L_13:
        /*0028*/ 	.byte	0x04, 0x17
        /*002a*/ 	.short	(.L_15 - .L_14)
.L_14:
        /*002c*/ 	.word	0x00000000
        /*0030*/ 	.short	0x0002
        /*0032*/ 	.short	0x0010
        /*0034*/ 	.byte	0x00, 0xf4, 0x21, 0x00


	//----- nvinfo : EIATTR_KPARAM_INFO
	.align		4
.L_15:
        /*0038*/ 	.byte	0x04, 0x17
        /*003a*/ 	.short	(.L_17 - .L_16)
.L_16:
        /*003c*/ 	.word	0x00000000
        /*0040*/ 	.short	0x0001
        /*0042*/ 	.short	0x0008
        /*0044*/ 	.byte	0x00, 0xf4, 0x21, 0x00


	//----- nvinfo : EIATTR_KPARAM_INFO
	.align		4
.L_17:
        /*0048*/ 	.byte	0x04, 0x17
        /*004a*/ 	.short	(.L_19 - .L_18)
.L_18:
        /*004c*/ 	.word	0x00000000
        /*0050*/ 	.short	0x0000
        /*0052*/ 	.short	0x0000
        /*0054*/ 	.byte	0x00, 0xf4, 0x21, 0x00


	//----- nvinfo : EIATTR_SPARSE_MMA_MASK
	.align		4
.L_19:
        /*0058*/ 	.byte	0x03, 0x50
        /*005a*/ 	.short	0x0000


	//----- nvinfo : EIATTR_MAXREG_COUNT
	.align		4
        /*005c*/ 	.byte	0x03, 0x1b
        /*005e*/ 	.short	0x00ff


	//----- nvinfo : EIATTR_EXIT_INSTR_OFFSETS
	.align		4
        /*0060*/ 	.byte	0x04, 0x1c
        /*0062*/ 	.short	(.L_21 - .L_20)


	//   ....[0]....
.L_20:
        /*0064*/ 	.word	0x000001a0


	//----- nvinfo : EIATTR_REQNTID
	.align		4
.L_21:
        /*0068*/ 	.byte	0x04, 0x10
        /*006a*/ 	.short	(.L_23 - .L_22)
.L_22:
        /*006c*/ 	.word	0x00000080
        /*0070*/ 	.word	0x00000001
        /*0074*/ 	.word	0x00000001


	//----- nvinfo : EIATTR_CBANK_PARAM_SIZE
	.align		4
.L_23:
        /*0078*/ 	.byte	0x03, 0x19
        /*007a*/ 	.short	0x0024


	//----- nvinfo : EIATTR_PARAM_CBANK
	.align		4
        /*007c*/ 	.byte	0x04, 0x0a
        /*007e*/ 	.short	(.L_25 - .L_24)
	.align		4
.L_24:
        /*0080*/ 	.word	index@(.nv.constant0.triton_poi_fused_cat_23)
        /*0084*/ 	.short	0x0210
        /*0086*/ 	.short	0x0024


	//----- nvinfo : EIATTR_SW_WAR
	.align		4
.L_25:
        /*0088*/ 	.byte	0x04, 0x36
        /*008a*/ 	.short	(.L_27 - .L_26)
.L_26:
        /*008c*/ 	.word	0x00000008
.L_27:


//--------------------- .nv.callgraph             --------------------------
	.section	.nv.callgraph,"",@"SHT_CUDA_CALLGRAPH"
	.align	4
	.sectionentsize	8
	.align		4
        /*0000*/ 	.word	0x00000000
	.align		4
        /*0004*/ 	.word	0xffffffff
	.align		4
        /*0008*/ 	.word	0x00000000
	.align		4
        /*000c*/ 	.word	0xfffffffe
	.align		4
        /*0010*/ 	.word	0x00000000
	.align		4
        /*0014*/ 	.word	0xfffffffd
	.align		4
        /*0018*/ 	.word	0x00000000
	.align		4
        /*001c*/ 	.word	0xfffffffc


//--------------------- .text.triton_poi_fused_cat_23 --------------------------
	.section	.text.triton_poi_fused_cat_23,"ax",@progbits
	.align	128
        .global         triton_poi_fused_cat_23
        .type           triton_poi_fused_cat_23,@function
        .size           triton_poi_fused_cat_23,(.L_x_1 - triton_poi_fused_cat_23)
        .other          triton_poi_fused_cat_23,@"STO_CUDA_ENTRY STV_DEFAULT"
triton_poi_fused_cat_23:
.text.triton_poi_fused_cat_23:
[----:B------:R-:W-:Y:S01]  /*0000*/  LDC R1, c[0x0][0x28] ;  /* 0x00000a00ff017b82 */ /* 0x000fe20000000800 */
[----:B------:R-:W1:Y:S07]  /*0010*/  S2R R0, SR_TID.X ;  /* 0x0000000000007919 */ /* 0x000e6e0000002100 */
[----:B------:R-:W2:Y:S01]  /*0020*/  LDC.64 R2, c[0x0][0x210] ;  /* 0x00008400ff027b82 */ /* 0x000ea20000000a00 */
[----:B------:R-:W-:Y:S01]  /*0030*/  ULDC.64 UR4, c[0x0][0x208] ;  /* 0x0000820000047ab9 */ /* 0x000fe20000000a00 */
[----:B------:R-:W3:Y:S06]  /*0040*/  S2R R11, SR_CTAID.X ;  /* 0x00000000000b7919 */ /* 0x000eec0000002500 */
[----:B------:R-:W4:Y:S08]  /*0050*/  LDC.64 R4, c[0x0][0x218] ;  /* 0x00008600ff047b82 */ /* 0x000f300000000a00 */
[----:B------:R-:W5:Y:S08]  /*0060*/  LDC.64 R6, c[0x0][0x220] ;  /* 0x00008800ff067b82 */ /* 0x000f700000000a00 */
[----:B------:R-:W4:Y:S01]  /*0070*/  LDC.64 R8, c[0x0][0x228] ;  /* 0x00008a00ff087b82 */ /* 0x000f220000000a00 */
[----:B-1----:R-:W-:-:S05]  /*0080*/  LOP3.LUT R0, R0, 0x7f, RZ, 0xc0, !PT ;  /* 0x0000007f00007812 */ /* 0x002fca00078ec0ff */
[----:B---3--:R-:W-:-:S04]  /*0090*/  IMAD R11, R11, 0x80, R0 ;  /* 0x000000800b0b7824 */ /* 0x008fc800078e0200 */
[----:B--2---:R-:W-:-:S05]  /*00a0*/  IMAD.WIDE R2, R11, 0x4, R2 ;  /* 0x000000040b027825 */ /* 0x004fca00078e0202 */
[----:B------:R4:W2:Y:S01]  /*00b0*/  LDG.E R13, desc[UR4][R2.64] ;  /* 0x00000004020d7981 */ /* 0x0008a2000c1e1900 */
[----:B------:R-:W-:-:S04]  /*00c0*/  SHF.R.S32.HI R0, RZ, 0x1f, R11 ;  /* 0x0000001fff007819 */ /* 0x000fc8000001140b */
[----:B------:R-:W-:-:S04]  /*00d0*/  LEA.HI R0, R0, R11, RZ, 0xb ;  /* 0x0000000b00007211 */ /* 0x000fc800078f58ff */
[----:B------:R-:W-:Y:S02]  /*00e0*/  LOP3.LUT R10, R0, 0xfffff800, RZ, 0xc0, !PT ;  /* 0xfffff800000a7812 */ /* 0x000fe400078ec0ff */
[----:B------:R-:W-:-:S03]  /*00f0*/  SHF.R.S32.HI R0, RZ, 0xb, R0 ;  /* 0x0000000bff007819 */ /* 0x000fc60000011400 */
[----:B------:R-:W-:-:S04]  /*0100*/  IMAD.IADD R11, R11, 0x1, -R10 ;  /* 0x000000010b0b7824 */ /* 0x000fc800078e0a0a */
[----:B------:R-:W-:-:S04]  /*0110*/  IMAD R11, R0, 0x7000, R11 ;  /* 0x00007000000b7824 */ /* 0x000fc800078e020b */
[----:B----4-:R-:W-:Y:S01]  /*0120*/  IMAD.WIDE R2, R11, 0x4, R4 ;  /* 0x000000040b027825 */ /* 0x010fe200078e0204 */
[----:B------:R-:W-:-:S04]  /*0130*/  IADD3 R15, R10, R11, RZ ;  /* 0x0000000b0a0f7210 */ /* 0x000fc80007ffe0ff */
[----:B------:R-:W-:Y:S01]  /*0140*/  IADD3 R17, R10, R15, RZ ;  /* 0x0000000f0a117210 */ /* 0x000fe20007ffe0ff */
[----:B-----5:R-:W-:-:S04]  /*0150*/  IMAD.WIDE R4, R15, 0x4, R6 ;  /* 0x000000040f047825 */ /* 0x020fc800078e0206 */
[----:B0-----:R-:W-:Y:S01]  /*0160*/  IMAD.WIDE R6, R17, 0x4, R8 ;  /* 0x0000000411067825 */ /* 0x001fe200078e0208 */
[----:B--2---:R-:W-:Y:S04]  /*0170*/  STG.E desc[UR4][R2.64], R13 ;  /* 0x0000000d02007986 */ /* 0x004fe8000c101904 */
[----:B------:R-:W-:Y:S04]  /*0180*/  STG.E desc[UR4][R4.64], R13 ;  /* 0x0000000d04007986 */ /* 0x000fe8000c101904 */
[----:B------:R-:W-:Y:S01]  /*0190*/  STG.E desc[UR4][R6.64], R13 ;  /* 0x0000000d06007986 */ /* 0x000fe2000c101904 */
[----:B------:R-:W-:Y:S05]  /*01a0*/  EXIT ;  /* 0x000000000000794d */ /* 0x000fea0003800000 */
.L_x_0:
[----:B------:R-:W-:-:S00]  /*01b0*/  BRA `(.L_x_0) ;  /* 0xfffffffc00fc7947 */ /* 0x000fc0000383ffff */
[----:B------:R-:W-:-:S00]  /*01c0*/  NOP ;  /* 0x0000000000007918 */ /* 0x000fc00000000000 */
        /* <DEDUP_REMOVED lines=11> */
.L_x_1:


//--------------------- .nv.constant0.triton_poi_fused_cat_23 --------------------------
	.section	.nv.constant0.triton_poi_fused_cat_23,"a",@progbits
	.sectionflags	@""
	.align	4
.nv.constant0.triton_poi_fused_cat_23:
	.zero		564
